//
// Generated by NVIDIA NVVM Compiler
//
// Compiler Build ID: CL-36424714
// Cuda compilation tools, release 13.0, V13.0.88
// Based on NVVM 20.0.0
//

.version 9.0
.target sm_100
.address_size 64

	// .globl	_Z15loadSharedInputPiS_
.shared .align 4 .b8 sharedThreadCountList[24000];
.shared .align 4 .b8 sharedRandNumList[24000];

.visible .entry _Z15loadSharedInputPiS_(
	.param .u64 .ptr .align 1 _Z15loadSharedInputPiS__param_0,
	.param .u64 .ptr .align 1 _Z15loadSharedInputPiS__param_1
)
{
	.reg .b32 	%r<12>;
	.reg .b64 	%rd<8>;

	ld.param.u64 	%rd1, [_Z15loadSharedInputPiS__param_0];
	ld.param.u64 	%rd2, [_Z15loadSharedInputPiS__param_1];
	cvta.to.global.u64 	%rd3, %rd2;
	cvta.to.global.u64 	%rd4, %rd1;
	mov.u32 	%r1, %tid.x;
	mov.u32 	%r2, %ctaid.x;
	mov.u32 	%r3, %ntid.x;
	mad.lo.s32 	%r4, %r2, %r3, %r1;
	mul.wide.s32 	%rd5, %r4, 4;
	add.s64 	%rd6, %rd4, %rd5;
	ld.global.u32 	%r5, [%rd6];
	shl.b32 	%r6, %r4, 2;
	mov.u32 	%r7, sharedThreadCountList;
	add.s32 	%r8, %r7, %r6;
	st.shared.u32 	[%r8], %r5;
	add.s64 	%rd7, %rd3, %rd5;
	ld.global.u32 	%r9, [%rd7];
	mov.u32 	%r10, sharedRandNumList;
	add.s32 	%r11, %r10, %r6;
	st.shared.u32 	[%r11], %r9;
	bar.sync 	0;
	ret;

}
	// .globl	_Z13addSharedCUDAPi
.visible .entry _Z13addSharedCUDAPi(
	.param .u64 .ptr .align 1 _Z13addSharedCUDAPi_param_0
)
{
	.reg .b32 	%r<13>;
	.reg .b64 	%rd<5>;

	ld.param.u64 	%rd1, [_Z13addSharedCUDAPi_param_0];
	cvta.to.global.u64 	%rd2, %rd1;
	mov.u32 	%r1, %tid.x;
	mov.u32 	%r2, %ctaid.x;
	mov.u32 	%r3, %ntid.x;
	mad.lo.s32 	%r4, %r2, %r3, %r1;
	shl.b32 	%r5, %r4, 2;
	mov.u32 	%r6, sharedThreadCountList;
	add.s32 	%r7, %r6, %r5;
	ld.shared.u32 	%r8, [%r7];
	mov.u32 	%r9, sharedRandNumList;
	add.s32 	%r10, %r9, %r5;
	ld.shared.u32 	%r11, [%r10];
	add.s32 	%r12, %r11, %r8;
	mul.wide.s32 	%rd3, %r4, 4;
	add.s64 	%rd4, %rd2, %rd3;
	st.global.u32 	[%rd4], %r12;
	ret;

}
	// .globl	_Z13subSharedCUDAPiS_S_
.visible .entry _Z13subSharedCUDAPiS_S_(
	.param .u64 .ptr .align 1 _Z13subSharedCUDAPiS_S__param_0,
	.param .u64 .ptr .align 1 _Z13subSharedCUDAPiS_S__param_1,
	.param .u64 .ptr .align 1 _Z13subSharedCUDAPiS_S__param_2
)
{
	.reg .b32 	%r<8>;
	.reg .b64 	%rd<11>;

	ld.param.u64 	%rd1, [_Z13subSharedCUDAPiS_S__param_0];
	ld.param.u64 	%rd2, [_Z13subSharedCUDAPiS_S__param_1];
	ld.param.u64 	%rd3, [_Z13subSharedCUDAPiS_S__param_2];
	cvta.to.global.u64 	%rd4, %rd3;
	cvta.to.global.u64 	%rd5, %rd2;
	cvta.to.global.u64 	%rd6, %rd1;
	mov.u32 	%r1, %tid.x;
	mov.u32 	%r2, %ctaid.x;
	mov.u32 	%r3, %ntid.x;
	mad.lo.s32 	%r4, %r2, %r3, %r1;
	mul.wide.s32 	%rd7, %r4, 4;
	add.s64 	%rd8, %rd6, %rd7;
	ld.global.u32 	%r5, [%rd8];
	add.s64 	%rd9, %rd5, %rd7;
	ld.global.u32 	%r6, [%rd9];
	sub.s32 	%r7, %r5, %r6;
	add.s64 	%rd10, %rd4, %rd7;
	st.global.u32 	[%rd10], %r7;
	ret;

}
	// .globl	_Z14multSharedCUDAPiS_S_
.visible .entry _Z14multSharedCUDAPiS_S_(
	.param .u64 .ptr .align 1 _Z14multSharedCUDAPiS_S__param_0,
	.param .u64 .ptr .align 1 _Z14multSharedCUDAPiS_S__param_1,
	.param .u64 .ptr .align 1 _Z14multSharedCUDAPiS_S__param_2
)
{
	.reg .b32 	%r<8>;
	.reg .b64 	%rd<11>;

	ld.param.u64 	%rd1, [_Z14multSharedCUDAPiS_S__param_0];
	ld.param.u64 	%rd2, [_Z14multSharedCUDAPiS_S__param_1];
	ld.param.u64 	%rd3, [_Z14multSharedCUDAPiS_S__param_2];
	cvta.to.global.u64 	%rd4, %rd3;
	cvta.to.global.u64 	%rd5, %rd2;
	cvta.to.global.u64 	%rd6, %rd1;
	mov.u32 	%r1, %tid.x;
	mov.u32 	%r2, %ctaid.x;
	mov.u32 	%r3, %ntid.x;
	mad.lo.s32 	%r4, %r2, %r3, %r1;
	mul.wide.s32 	%rd7, %r4, 4;
	add.s64 	%rd8, %rd6, %rd7;
	ld.global.u32 	%r5, [%rd8];
	add.s64 	%rd9, %rd5, %rd7;
	ld.global.u32 	%r6, [%rd9];
	mul.lo.s32 	%r7, %r6, %r5;
	add.s64 	%rd10, %rd4, %rd7;
	st.global.u32 	[%rd10], %r7;
	ret;

}
	// .globl	_Z13modSharedCUDAPiS_S_
.visible .entry _Z13modSharedCUDAPiS_S_(
	.param .u64 .ptr .align 1 _Z13modSharedCUDAPiS_S__param_0,
	.param .u64 .ptr .align 1 _Z13modSharedCUDAPiS_S__param_1,
	.param .u64 .ptr .align 1 _Z13modSharedCUDAPiS_S__param_2
)
{
	.reg .b32 	%r<8>;
	.reg .b64 	%rd<11>;

	ld.param.u64 	%rd1, [_Z13modSharedCUDAPiS_S__param_0];
	ld.param.u64 	%rd2, [_Z13modSharedCUDAPiS_S__param_1];
	ld.param.u64 	%rd3, [_Z13modSharedCUDAPiS_S__param_2];
	cvta.to.global.u64 	%rd4, %rd3;
	cvta.to.global.u64 	%rd5, %rd2;
	cvta.to.global.u64 	%rd6, %rd1;
	mov.u32 	%r1, %tid.x;
	mov.u32 	%r2, %ctaid.x;
	mov.u32 	%r3, %ntid.x;
	mad.lo.s32 	%r4, %r2, %r3, %r1;
	mul.wide.s32 	%rd7, %r4, 4;
	add.s64 	%rd8, %rd6, %rd7;
	ld.global.u32 	%r5, [%rd8];
	add.s64 	%rd9, %rd5, %rd7;
	ld.global.u32 	%r6, [%rd9];
	rem.s32 	%r7, %r5, %r6;
	add.s64 	%rd10, %rd4, %rd7;
	st.global.u32 	[%rd10], %r7;
	ret;

}


// ===== COMPILED SASS (sm_100) =====

	.target	sm_100

	.elftype	@"ET_EXEC"


//--------------------- .note.nv.tkinfo           --------------------------
	.section	.note.nv.tkinfo,"",@"SHT_NOTE"
	.sectionflags	@"SHF_NOTE_NV_TKINFO"
	.tkinfo
        /*0018*/ 	.word	0x00000002
        /*0030*/ 	.string	""
        /*0030*/ 	.string	"ptxas"
        /*0030*/ 	.string	"Cuda compilation tools, release 13.0, V13.0.88"
        /*0030*/ 	.string	"Build cuda_13.0.r13.0/compiler.36424714_0"
        /*0030*/ 	.string	"-arch sm_100 -m 64 "



//--------------------- .note.nv.cuinfo           --------------------------
	.section	.note.nv.cuinfo,"",@"SHT_NOTE"
	.sectionflags	@"SHF_NOTE_NV_CUINFO"
        /*0018*/ 	.short	0x0002
        /*001a*/ 	.short	0x0064
        /*001c*/ 	.short	0x0082
	.zero		2


//--------------------- .nv.info                  --------------------------
	.section	.nv.info,"",@"SHT_CUDA_INFO"
	.align	4


	//----- nvinfo : EIATTR_REGCOUNT
	.align		4
        /*0000*/ 	.byte	0x04, 0x2f
        /*0002*/ 	.short	(.L_1 - .L_0)
	.align		4
.L_0:
        /*0004*/ 	.word	index@(_Z15loadSharedInputPiS_)
        /*0008*/ 	.word	0x0000000c


	//----- nvinfo : EIATTR_FRAME_SIZE
	.align		4
.L_1:
        /*000c*/ 	.byte	0x04, 0x11
        /*000e*/ 	.short	(.L_3 - .L_2)
	.align		4
.L_2:
        /*0010*/ 	.word	index@(_Z15loadSharedInputPiS_)
        /*0014*/ 	.word	0x00000000


	//----- nvinfo : EIATTR_REGCOUNT
	.align		4
.L_3:
        /*0018*/ 	.byte	0x04, 0x2f
        /*001a*/ 	.short	(.L_5 - .L_4)
	.align		4
.L_4:
        /*001c*/ 	.word	index@(_Z13addSharedCUDAPi)
        /*0020*/ 	.word	0x0000000a


	//----- nvinfo : EIATTR_FRAME_SIZE
	.align		4
.L_5:
        /*0024*/ 	.byte	0x04, 0x11
        /*0026*/ 	.short	(.L_7 - .L_6)
	.align		4
.L_6:
        /*0028*/ 	.word	index@(_Z13addSharedCUDAPi)
        /*002c*/ 	.word	0x00000000


	//----- nvinfo : EIATTR_REGCOUNT
	.align		4
.L_7:
        /*0030*/ 	.byte	0x04, 0x2f
        /*0032*/ 	.short	(.L_9 - .L_8)
	.align		4
.L_8:
        /*0034*/ 	.word	index@(_Z13subSharedCUDAPiS_S_)
        /*0038*/ 	.word	0x0000000c


	//----- nvinfo : EIATTR_FRAME_SIZE
	.align		4
.L_9:
        /*003c*/ 	.byte	0x04, 0x11
        /*003e*/ 	.short	(.L_11 - .L_10)
	.align		4
.L_10:
        /*0040*/ 	.word	index@(_Z13subSharedCUDAPiS_S_)
        /*0044*/ 	.word	0x00000000


	//----- nvinfo : EIATTR_REGCOUNT
	.align		4
.L_11:
        /*0048*/ 	.byte	0x04, 0x2f
        /*004a*/ 	.short	(.L_13 - .L_12)
	.align		4
.L_12:
        /*004c*/ 	.word	index@(_Z14multSharedCUDAPiS_S_)
        /*0050*/ 	.word	0x0000000c


	//----- nvinfo : EIATTR_FRAME_SIZE
	.align		4
.L_13:
        /*0054*/ 	.byte	0x04, 0x11
        /*0056*/ 	.short	(.L_15 - .L_14)
	.align		4
.L_14:
        /*0058*/ 	.word	index@(_Z14multSharedCUDAPiS_S_)
        /*005c*/ 	.word	0x00000000


	//----- nvinfo : EIATTR_REGCOUNT
	.align		4
.L_15:
        /*0060*/ 	.byte	0x04, 0x2f
        /*0062*/ 	.short	(.L_17 - .L_16)
	.align		4
.L_16:
        /*0064*/ 	.word	index@(_Z13modSharedCUDAPiS_S_)
        /*0068*/ 	.word	0x0000000d


	//----- nvinfo : EIATTR_FRAME_SIZE
	.align		4
.L_17:
        /*006c*/ 	.byte	0x04, 0x11
        /*006e*/ 	.short	(.L_19 - .L_18)
	.align		4
.L_18:
        /*0070*/ 	.word	index@(_Z13modSharedCUDAPiS_S_)
        /*0074*/ 	.word	0x00000000


	//----- nvinfo : EIATTR_MIN_STACK_SIZE
	.align		4
.L_19:
        /*0078*/ 	.byte	0x04, 0x12
        /*007a*/ 	.short	(.L_21 - .L_20)
	.align		4
.L_20:
        /*007c*/ 	.word	index@(_Z13modSharedCUDAPiS_S_)
        /*0080*/ 	.word	0x00000000


	//----- nvinfo : EIATTR_MIN_STACK_SIZE
	.align		4
.L_21:
        /*0084*/ 	.byte	0x04, 0x12
        /*0086*/ 	.short	(.L_23 - .L_22)
	.align		4
.L_22:
        /*0088*/ 	.word	index@(_Z14multSharedCUDAPiS_S_)
        /*008c*/ 	.word	0x00000000


	//----- nvinfo : EIATTR_MIN_STACK_SIZE
	.align		4
.L_23:
        /*0090*/ 	.byte	0x04, 0x12
        /*0092*/ 	.short	(.L_25 - .L_24)
	.align		4
.L_24:
        /*0094*/ 	.word	index@(_Z13subSharedCUDAPiS_S_)
        /*0098*/ 	.word	0x00000000


	//----- nvinfo : EIATTR_MIN_STACK_SIZE
	.align		4
.L_25:
        /*009c*/ 	.byte	0x04, 0x12
        /*009e*/ 	.short	(.L_27 - .L_26)
	.align		4
.L_26:
        /*00a0*/ 	.word	index@(_Z13addSharedCUDAPi)
        /*00a4*/ 	.word	0x00000000


	//----- nvinfo : EIATTR_MIN_STACK_SIZE
	.align		4
.L_27:
        /*00a8*/ 	.byte	0x04, 0x12
        /*00aa*/ 	.short	(.L_29 - .L_28)
	.align		4
.L_28:
        /*00ac*/ 	.word	index@(_Z15loadSharedInputPiS_)
        /*00b0*/ 	.word	0x00000000
.L_29:


//--------------------- .nv.compat                --------------------------
	.section	.nv.compat,"",@"SHT_CUDA_COMPAT_INFO"
	.align	4
        /*0000*/ 	.byte	0x02, 0x09, 0x00, 0x00, 0x02, 0x02, 0x01, 0x00, 0x02, 0x05, 0x05, 0x00, 0x03, 0x07, 0x01, 0x01
        /*0010*/ 	.byte	0x02, 0x03, 0x00, 0x00, 0x02, 0x06, 0x01, 0x00, 0x04, 0x0b, 0x08, 0x00, 0x09, 0x00, 0x00, 0x00
        /*0020*/ 	.byte	0x00, 0x00, 0x00, 0x00


//--------------------- .nv.info._Z13modSharedCUDAPiS_S_ --------------------------
	.section	.nv.info._Z13modSharedCUDAPiS_S_,"",@"SHT_CUDA_INFO"
	.sectionflags	@""
	.align	4


	//----- nvinfo : EIATTR_CUDA_API_VERSION
	.align		4
        /*0000*/ 	.byte	0x04, 0x37
        /*0002*/ 	.short	(.L_31 - .L_30)
.L_30:
        /*0004*/ 	.word	0x00000082


	//----- nvinfo : EIATTR_KPARAM_INFO
	.align		4
.L_31:
        /*0008*/ 	.byte	0x04, 0x17
        /*000a*/ 	.short	(.L_33 - .L_32)
.L_32:
        /*000c*/ 	.word	0x00000000
        /*0010*/ 	.short	0x0002
        /*0012*/ 	.short	0x0010
        /*0014*/ 	.byte	0x00, 0xf5, 0x21, 0x00


	//----- nvinfo : EIATTR_KPARAM_INFO
	.align		4
.L_33:
        /*0018*/ 	.byte	0x04, 0x17
        /*001a*/ 	.short	(.L_35 - .L_34)
.L_34:
        /*001c*/ 	.word	0x00000000
        /*0020*/ 	.short	0x0001
        /*0022*/ 	.short	0x0008
        /*0024*/ 	.byte	0x00, 0xf5, 0x21, 0x00


	//----- nvinfo : EIATTR_KPARAM_INFO
	.align		4
.L_35:
        /*0028*/ 	.byte	0x04, 0x17
        /*002a*/ 	.short	(.L_37 - .L_36)
.L_36:
        /*002c*/ 	.word	0x00000000
        /*0030*/ 	.short	0x0000
        /*0032*/ 	.short	0x0000
        /*0034*/ 	.byte	0x00, 0xf5, 0x21, 0x00


	//----- nvinfo : EIATTR_SPARSE_MMA_MASK
	.align		4
.L_37:
        /*0038*/ 	.byte	0x03, 0x50
        /*003a*/ 	.short	0x0000


	//----- nvinfo : EIATTR_MAXREG_COUNT
	.align		4
        /*003c*/ 	.byte	0x03, 0x1b
        /*003e*/ 	.short	0x00ff


	//----- nvinfo : EIATTR_MERCURY_ISA_VERSION
	.align		4
        /*0040*/ 	.byte	0x03, 0x5f
        /*0042*/ 	.short	0x0101


	//----- nvinfo : EIATTR_VRC_CTA_INIT_COUNT
	.align		4
        /*0044*/ 	.byte	0x02, 0x4a
	.zero		1
	.zero		1


	//----- nvinfo : EIATTR_EXIT_INSTR_OFFSETS
	.align		4
        /*0048*/ 	.byte	0x04, 0x1c
        /*004a*/ 	.short	(.L_39 - .L_38)


	//   ....[0]....
.L_38:
        /*004c*/ 	.word	0x00000250


	//----- nvinfo : EIATTR_CBANK_PARAM_SIZE
	.align		4
.L_39:
        /*0050*/ 	.byte	0x03, 0x19
        /*0052*/ 	.short	0x0018


	//----- nvinfo : EIATTR_PARAM_CBANK
	.align		4
        /*0054*/ 	.byte	0x04, 0x0a
        /*0056*/ 	.short	(.L_41 - .L_40)
	.align		4
.L_40:
        /*0058*/ 	.word	index@(.nv.constant0._Z13modSharedCUDAPiS_S_)
        /*005c*/ 	.short	0x0380
        /*005e*/ 	.short	0x0018


	//----- nvinfo : EIATTR_SW_WAR
	.align		4
.L_41:
        /*0060*/ 	.byte	0x04, 0x36
        /*0062*/ 	.short	(.L_43 - .L_42)
.L_42:
        /*0064*/ 	.word	0x00000008
.L_43:


//--------------------- .nv.info._Z14multSharedCUDAPiS_S_ --------------------------
	.section	.nv.info._Z14multSharedCUDAPiS_S_,"",@"SHT_CUDA_INFO"
	.sectionflags	@""
	.align	4


	//----- nvinfo : EIATTR_CUDA_API_VERSION
	.align		4
        /*0000*/ 	.byte	0x04, 0x37
        /*0002*/ 	.short	(.L_45 - .L_44)
.L_44:
        /*0004*/ 	.word	0x00000082


	//----- nvinfo : EIATTR_KPARAM_INFO
	.align		4
.L_45:
        /*0008*/ 	.byte	0x04, 0x17
        /*000a*/ 	.short	(.L_47 - .L_46)
.L_46:
        /*000c*/ 	.word	0x00000000
        /*0010*/ 	.short	0x0002
        /*0012*/ 	.short	0x0010
        /*0014*/ 	.byte	0x00, 0xf5, 0x21, 0x00


	//----- nvinfo : EIATTR_KPARAM_INFO
	.align		4
.L_47:
        /*0018*/ 	.byte	0x04, 0x17
        /*001a*/ 	.short	(.L_49 - .L_48)
.L_48:
        /*001c*/ 	.word	0x00000000
        /*0020*/ 	.short	0x0001
        /*0022*/ 	.short	0x0008
        /*0024*/ 	.byte	0x00, 0xf5, 0x21, 0x00


	//----- nvinfo : EIATTR_KPARAM_INFO
	.align		4
.L_49:
        /*0028*/ 	.byte	0x04, 0x17
        /*002a*/ 	.short	(.L_51 - .L_50)
.L_50:
        /*002c*/ 	.word	0x00000000
        /*0030*/ 	.short	0x0000
        /*0032*/ 	.short	0x0000
        /*0034*/ 	.byte	0x00, 0xf5, 0x21, 0x00


	//----- nvinfo : EIATTR_SPARSE_MMA_MASK
	.align		4
.L_51:
        /*0038*/ 	.byte	0x03, 0x50
        /*003a*/ 	.short	0x0000


	//----- nvinfo : EIATTR_MAXREG_COUNT
	.align		4
        /*003c*/ 	.byte	0x03, 0x1b
        /*003e*/ 	.short	0x00ff


	//----- nvinfo : EIATTR_MERCURY_ISA_VERSION
	.align		4
        /*0040*/ 	.byte	0x03, 0x5f
        /*0042*/ 	.short	0x0101


	//----- nvinfo : EIATTR_VRC_CTA_INIT_COUNT
	.align		4
        /*0044*/ 	.byte	0x02, 0x4a
	.zero		1
	.zero		1


	//----- nvinfo : EIATTR_EXIT_INSTR_OFFSETS
	.align		4
        /*0048*/ 	.byte	0x04, 0x1c
        /*004a*/ 	.short	(.L_53 - .L_52)


	//   ....[0]....
.L_52:
        /*004c*/ 	.word	0x00000100


	//----- nvinfo : EIATTR_CBANK_PARAM_SIZE
	.align		4
.L_53:
        /*0050*/ 	.byte	0x03, 0x19
        /*0052*/ 	.short	0x0018


	//----- nvinfo : EIATTR_PARAM_CBANK
	.align		4
        /*0054*/ 	.byte	0x04, 0x0a
        /*0056*/ 	.short	(.L_55 - .L_54)
	.align		4
.L_54:
        /*0058*/ 	.word	index@(.nv.constant0._Z14multSharedCUDAPiS_S_)
        /*005c*/ 	.short	0x0380
        /*005e*/ 	.short	0x0018


	//----- nvinfo : EIATTR_SW_WAR
	.align		4
.L_55:
        /*0060*/ 	.byte	0x04, 0x36
        /*0062*/ 	.short	(.L_57 - .L_56)
.L_56:
        /*0064*/ 	.word	0x00000008
.L_57:


//--------------------- .nv.info._Z13subSharedCUDAPiS_S_ --------------------------
	.section	.nv.info._Z13subSharedCUDAPiS_S_,"",@"SHT_CUDA_INFO"
	.sectionflags	@""
	.align	4


	//----- nvinfo : EIATTR_CUDA_API_VERSION
	.align		4
        /*0000*/ 	.byte	0x04, 0x37
        /*0002*/ 	.short	(.L_59 - .L_58)
.L_58:
        /*0004*/ 	.word	0x00000082


	//----- nvinfo : EIATTR_KPARAM_INFO
	.align		4
.L_59:
        /*0008*/ 	.byte	0x04, 0x17
        /*000a*/ 	.short	(.L_61 - .L_60)
.L_60:
        /*000c*/ 	.word	0x00000000
        /*0010*/ 	.short	0x0002
        /*0012*/ 	.short	0x0010
        /*0014*/ 	.byte	0x00, 0xf5, 0x21, 0x00


	//----- nvinfo : EIATTR_KPARAM_INFO
	.align		4
.L_61:
        /*0018*/ 	.byte	0x04, 0x17
        /*001a*/ 	.short	(.L_63 - .L_62)
.L_62:
        /*001c*/ 	.word	0x00000000
        /*0020*/ 	.short	0x0001
        /*0022*/ 	.short	0x0008
        /*0024*/ 	.byte	0x00, 0xf5, 0x21, 0x00


	//----- nvinfo : EIATTR_KPARAM_INFO
	.align		4
.L_63:
        /*0028*/ 	.byte	0x04, 0x17
        /*002a*/ 	.short	(.L_65 - .L_64)
.L_64:
        /*002c*/ 	.word	0x00000000
        /*0030*/ 	.short	0x0000
        /*0032*/ 	.short	0x0000
        /*0034*/ 	.byte	0x00, 0xf5, 0x21, 0x00


	//----- nvinfo : EIATTR_SPARSE_MMA_MASK
	.align		4
.L_65:
        /*0038*/ 	.byte	0x03, 0x50
        /*003a*/ 	.short	0x0000


	//----- nvinfo : EIATTR_MAXREG_COUNT
	.align		4
        /*003c*/ 	.byte	0x03, 0x1b
        /*003e*/ 	.short	0x00ff


	//----- nvinfo : EIATTR_MERCURY_ISA_VERSION
	.align		4
        /*0040*/ 	.byte	0x03, 0x5f
        /*0042*/ 	.short	0x0101


	//----- nvinfo : EIATTR_VRC_CTA_INIT_COUNT
	.align		4
        /*0044*/ 	.byte	0x02, 0x4a
	.zero		1
	.zero		1


	//----- nvinfo : EIATTR_EXIT_INSTR_OFFSETS
	.align		4
        /*0048*/ 	.byte	0x04, 0x1c
        /*004a*/ 	.short	(.L_67 - .L_66)


	//   ....[0]....
.L_66:
        /*004c*/ 	.word	0x00000100


	//----- nvinfo : EIATTR_CBANK_PARAM_SIZE
	.align		4
.L_67:
        /*0050*/ 	.byte	0x03, 0x19
        /*0052*/ 	.short	0x0018


	//----- nvinfo : EIATTR_PARAM_CBANK
	.align		4
        /*0054*/ 	.byte	0x04, 0x0a
        /*0056*/ 	.short	(.L_69 - .L_68)
	.align		4
.L_68:
        /*0058*/ 	.word	index@(.nv.constant0._Z13subSharedCUDAPiS_S_)
        /*005c*/ 	.short	0x0380
        /*005e*/ 	.short	0x0018


	//----- nvinfo : EIATTR_SW_WAR
	.align		4
.L_69:
        /*0060*/ 	.byte	0x04, 0x36
        /*0062*/ 	.short	(.L_71 - .L_70)
.L_70:
        /*0064*/ 	.word	0x00000008
.L_71:


//--------------------- .nv.info._Z13addSharedCUDAPi --------------------------
	.section	.nv.info._Z13addSharedCUDAPi,"",@"SHT_CUDA_INFO"
	.sectionflags	@""
	.align	4


	//----- nvinfo : EIATTR_CUDA_API_VERSION
	.align		4
        /*0000*/ 	.byte	0x04, 0x37
        /*0002*/ 	.short	(.L_73 - .L_72)
.L_72:
        /*0004*/ 	.word	0x00000082


	//----- nvinfo : EIATTR_KPARAM_INFO
	.align		4
.L_73:
        /*0008*/ 	.byte	0x04, 0x17
        /*000a*/ 	.short	(.L_75 - .L_74)
.L_74:
        /*000c*/ 	.word	0x00000000
        /*0010*/ 	.short	0x0000
        /*0012*/ 	.short	0x0000
        /*0014*/ 	.byte	0x00, 0xf5, 0x21, 0x00


	//----- nvinfo : EIATTR_SPARSE_MMA_MASK
	.align		4
.L_75:
        /*0018*/ 	.byte	0x03, 0x50
        /*001a*/ 	.short	0x0000


	//----- nvinfo : EIATTR_MAXREG_COUNT
	.align		4
        /*001c*/ 	.byte	0x03, 0x1b
        /*001e*/ 	.short	0x00ff


	//----- nvinfo : EIATTR_MERCURY_ISA_VERSION
	.align		4
        /*0020*/ 	.byte	0x03, 0x5f
        /*0022*/ 	.short	0x0101


	//----- nvinfo : EIATTR_VRC_CTA_INIT_COUNT
	.align		4
        /*0024*/ 	.byte	0x02, 0x4a
	.zero		1
	.zero		1


	//----- nvinfo : EIATTR_EXIT_INSTR_OFFSETS
	.align		4
        /*0028*/ 	.byte	0x04, 0x1c
        /*002a*/ 	.short	(.L_77 - .L_76)


	//   ....[0]....
.L_76:
        /*002c*/ 	.word	0x00000130


	//----- nvinfo : EIATTR_CBANK_PARAM_SIZE
	.align		4
.L_77:
        /*0030*/ 	.byte	0x03, 0x19
        /*0032*/ 	.short	0x0008


	//----- nvinfo : EIATTR_PARAM_CBANK
	.align		4
        /*0034*/ 	.byte	0x04, 0x0a
        /*0036*/ 	.short	(.L_79 - .L_78)
	.align		4
.L_78:
        /*0038*/ 	.word	index@(.nv.constant0._Z13addSharedCUDAPi)
        /*003c*/ 	.short	0x0380
        /*003e*/ 	.short	0x0008


	//----- nvinfo : EIATTR_SW_WAR
	.align		4
.L_79:
        /*0040*/ 	.byte	0x04, 0x36
        /*0042*/ 	.short	(.L_81 - .L_80)
.L_80:
        /*0044*/ 	.word	0x00000008
.L_81:


//--------------------- .nv.info._Z15loadSharedInputPiS_ --------------------------
	.section	.nv.info._Z15loadSharedInputPiS_,"",@"SHT_CUDA_INFO"
	.sectionflags	@""
	.align	4


	//----- nvinfo : EIATTR_CUDA_API_VERSION
	.align		4
        /*0000*/ 	.byte	0x04, 0x37
        /*0002*/ 	.short	(.L_83 - .L_82)
.L_82:
        /*0004*/ 	.word	0x00000082


	//----- nvinfo : EIATTR_KPARAM_INFO
	.align		4
.L_83:
        /*0008*/ 	.byte	0x04, 0x17
        /*000a*/ 	.short	(.L_85 - .L_84)
.L_84:
        /*000c*/ 	.word	0x00000000
        /*0010*/ 	.short	0x0001
        /*0012*/ 	.short	0x0008
        /*0014*/ 	.byte	0x00, 0xf5, 0x21, 0x00


	//----- nvinfo : EIATTR_KPARAM_INFO
	.align		4
.L_85:
        /*0018*/ 	.byte	0x04, 0x17
        /*001a*/ 	.short	(.L_87 - .L_86)
.L_86:
        /*001c*/ 	.word	0x00000000
        /*0020*/ 	.short	0x0000
        /*0022*/ 	.short	0x0000
        /*0024*/ 	.byte	0x00, 0xf5, 0x21, 0x00


	//----- nvinfo : EIATTR_SPARSE_MMA_MASK
	.align		4
.L_87:
        /*0028*/ 	.byte	0x03, 0x50
        /*002a*/ 	.short	0x0000


	//----- nvinfo : EIATTR_MAXREG_COUNT
	.align		4
        /*002c*/ 	.byte	0x03, 0x1b
        /*002e*/ 	.short	0x00ff


	//----- nvinfo : EIATTR_NUM_BARRIERS
	.align		4
        /*0030*/ 	.byte	0x02, 0x4c
        /*0032*/ 	.byte	0x01
	.zero		1


	//----- nvinfo : EIATTR_MERCURY_ISA_VERSION
	.align		4
        /*0034*/ 	.byte	0x03, 0x5f
        /*0036*/ 	.short	0x0101


	//----- nvinfo : EIATTR_VRC_CTA_INIT_COUNT
	.align		4
        /*0038*/ 	.byte	0x02, 0x4a
	.zero		1
	.zero		1


	//----- nvinfo : EIATTR_EXIT_INSTR_OFFSETS
	.align		4
        /*003c*/ 	.byte	0x04, 0x1c
        /*003e*/ 	.short	(.L_89 - .L_88)


	//   ....[0]....
.L_88:
        /*0040*/ 	.word	0x00000160


	//----- nvinfo : EIATTR_CBANK_PARAM_SIZE
	.align		4
.L_89:
        /*0044*/ 	.byte	0x03, 0x19
        /*0046*/ 	.short	0x0010


	//----- nvinfo : EIATTR_PARAM_CBANK
	.align		4
        /*0048*/ 	.byte	0x04, 0x0a
        /*004a*/ 	.short	(.L_91 - .L_90)
	.align		4
.L_90:
        /*004c*/ 	.word	index@(.nv.constant0._Z15loadSharedInputPiS_)
        /*0050*/ 	.short	0x0380
        /*0052*/ 	.short	0x0010


	//----- nvinfo : EIATTR_SW_WAR
	.align		4
.L_91:
        /*0054*/ 	.byte	0x04, 0x36
        /*0056*/ 	.short	(.L_93 - .L_92)
.L_92:
        /*0058*/ 	.word	0x00000008
.L_93:


//--------------------- .nv.callgraph             --------------------------
	.section	.nv.callgraph,"",@"SHT_CUDA_CALLGRAPH"
	.align	4
	.sectionentsize	8
	.align		4
        /*0000*/ 	.word	0x00000000
	.align		4
        /*0004*/ 	.word	0xffffffff
	.align		4
        /*0008*/ 	.word	0x00000000
	.align		4
        /*000c*/ 	.word	0xfffffffe
	.align		4
        /*0010*/ 	.word	0x00000000
	.align		4
        /*0014*/ 	.word	0xfffffffd
	.align		4
        /*0018*/ 	.word	0x00000000
	.align		4
        /*001c*/ 	.word	0xfffffffc


//--------------------- .text._Z13modSharedCUDAPiS_S_ --------------------------
	.section	.text._Z13modSharedCUDAPiS_S_,"ax",@progbits
	.align	128
        .global         _Z13modSharedCUDAPiS_S_
        .type           _Z13modSharedCUDAPiS_S_,@function
        .size           _Z13modSharedCUDAPiS_S_,(.L_x_5 - _Z13modSharedCUDAPiS_S_)
        .other          _Z13modSharedCUDAPiS_S_,@"STO_CUDA_ENTRY STV_DEFAULT"
_Z13modSharedCUDAPiS_S_:
.text._Z13modSharedCUDAPiS_S_:
[----:B------:R-:W-:Y:S01]  /*0000*/  LDC R1, c[0x0][0x37c] ;  /* 0x0000df00ff017b82 */ /* 0x000fe20000000800 */
[----:B------:R-:W0:Y:S07]  /*0010*/  S2R R0, SR_TID.X ;  /* 0x0000000000007919 */ /* 0x000e2e0000002100 */
[----:B------:R-:W0:Y:S01]  /*0020*/  S2UR UR6, SR_CTAID.X ;  /* 0x00000000000679c3 */ /* 0x000e220000002500 */
[----:B------:R-:W1:Y:S07]  /*0030*/  LDCU.64 UR4, c[0x0][0x358] ;  /* 0x00006b00ff0477ac */ /* 0x000e6e0008000a00 */
[----:B------:R-:W0:Y:S08]  /*0040*/  LDC R5, c[0x0][0x360] ;  /* 0x0000d800ff057b82 */ /* 0x000e300000000800 */
[----:B------:R-:W2:Y:S01]  /*0050*/  LDC.64 R2, c[0x0][0x388] ;  /* 0x0000e200ff027b82 */ /* 0x000ea20000000a00 */
[----:B0-----:R-:W-:-:S07]  /*0060*/  IMAD R0, R5, UR6, R0 ;  /* 0x0000000605007c24 */ /* 0x001fce000f8e0200 */
[----:B------:R-:W0:Y:S01]  /*0070*/  LDC.64 R4, c[0x0][0x380] ;  /* 0x0000e000ff047b82 */ /* 0x000e220000000a00 */
[----:B--2---:R-:W-:-:S06]  /*0080*/  IMAD.WIDE R2, R0, 0x4, R2 ;  /* 0x0000000400027825 */ /* 0x004fcc00078e0202 */
[----:B-1----:R-:W2:Y:S01]  /*0090*/  LDG.E R2, desc[UR4][R2.64] ;  /* 0x0000000402027981 */ /* 0x002ea2000c1e1900 */
[----:B0-----:R-:W-:-:S05]  /*00a0*/  IMAD.WIDE R4, R0, 0x4, R4 ;  /* 0x0000000400047825 */ /* 0x001fca00078e0204 */
[----:B------:R0:W3:Y:S01]  /*00b0*/  LDG.E R8, desc[UR4][R4.64] ;  /* 0x0000000404087981 */ /* 0x0000e2000c1e1900 */
[-C--:B--2---:R-:W-:Y:S02]  /*00c0*/  IABS R10, R2.reuse ;  /* 0x00000002000a7213 */ /* 0x084fe40000000000 */
[----:B0-----:R-:W-:Y:S02]  /*00d0*/  IABS R5, R2 ;  /* 0x0000000200057213 */ /* 0x001fe40000000000 */
[----:B------:R-:W0:Y:S01]  /*00e0*/  I2F.RP R9, R10 ;  /* 0x0000000a00097306 */ /* 0x000e220000209400 */
[----:B---3--:R-:W-:-:S07]  /*00f0*/  IABS R4, R8 ;  /* 0x0000000800047213 */ /* 0x008fce0000000000 */
[----:B0-----:R-:W0:Y:S01]  /*0100*/  MUFU.RCP R9, R9 ;  /* 0x0000000900097308 */ /* 0x001e220000001000 */
[----:B------:R-:W-:Y:S02]  /*0110*/  ISETP.GE.AND P2, PT, R8, RZ, PT ;  /* 0x000000ff0800720c */ /* 0x000fe40003f46270 */
[----:B0-----:R-:W-:-:S05]  /*0120*/  IADD3 R6, PT, PT, R9, 0xffffffe, RZ ;  /* 0x0ffffffe09067810 */ /* 0x001fca0007ffe0ff */
[----:B------:R0:W1:Y:S02]  /*0130*/  F2I.FTZ.U32.TRUNC.NTZ R7, R6 ;  /* 0x0000000600077305 */ /* 0x000064000021f000 */
[----:B0-----:R-:W-:Y:S01]  /*0140*/  IMAD.MOV.U32 R6, RZ, RZ, RZ ;  /* 0x000000ffff067224 */ /* 0x001fe200078e00ff */
[----:B-1----:R-:W-:-:S05]  /*0150*/  IADD3 R3, PT, PT, RZ, -R7, RZ ;  /* 0x80000007ff037210 */ /* 0x002fca0007ffe0ff */
[----:B------:R-:W-:-:S04]  /*0160*/  IMAD R3, R3, R10, RZ ;  /* 0x0000000a03037224 */ /* 0x000fc800078e02ff */
[----:B------:R-:W-:Y:S01]  /*0170*/  IMAD.HI.U32 R7, R7, R3, R6 ;  /* 0x0000000307077227 */ /* 0x000fe200078e0006 */
[----:B------:R-:W-:-:S05]  /*0180*/  IADD3 R3, PT, PT, RZ, -R5, RZ ;  /* 0x80000005ff037210 */ /* 0x000fca0007ffe0ff */
[----:B------:R-:W-:-:S04]  /*0190*/  IMAD.HI.U32 R7, R7, R4, RZ ;  /* 0x0000000407077227 */ /* 0x000fc800078e00ff */
[----:B------:R-:W-:Y:S02]  /*01a0*/  IMAD R7, R7, R3, R4 ;  /* 0x0000000307077224 */ /* 0x000fe400078e0204 */
[----:B------:R-:W0:Y:S03]  /*01b0*/  LDC.64 R4, c[0x0][0x390] ;  /* 0x0000e400ff047b82 */ /* 0x000e260000000a00 */
[----:B------:R-:W-:-:S13]  /*01c0*/  ISETP.GT.U32.AND P0, PT, R10, R7, PT ;  /* 0x000000070a00720c */ /* 0x000fda0003f04070 */
[----:B------:R-:W-:Y:S01]  /*01d0*/  @!P0 IMAD.IADD R7, R7, 0x1, -R10 ;  /* 0x0000000107078824 */ /* 0x000fe200078e0a0a */
[----:B------:R-:W-:-:S04]  /*01e0*/  ISETP.NE.AND P0, PT, R2, RZ, PT ;  /* 0x000000ff0200720c */ /* 0x000fc80003f05270 */
[----:B------:R-:W-:Y:S01]  /*01f0*/  ISETP.GT.U32.AND P1, PT, R10, R7, PT ;  /* 0x000000070a00720c */ /* 0x000fe20003f24070 */
[----:B0-----:R-:W-:-:S12]  /*0200*/  IMAD.WIDE R4, R0, 0x4, R4 ;  /* 0x0000000400047825 */ /* 0x001fd800078e0204 */
[----:B------:R-:W-:-:S05]  /*0210*/  @!P1 IADD3 R7, PT, PT, R7, -R10, RZ ;  /* 0x8000000a07079210 */ /* 0x000fca0007ffe0ff */
[----:B------:R-:W-:Y:S01]  /*0220*/  @!P2 IMAD.MOV R7, RZ, RZ, -R7 ;  /* 0x000000ffff07a224 */ /* 0x000fe200078e0a07 */
[----:B------:R-:W-:-:S05]  /*0230*/  @!P0 LOP3.LUT R7, RZ, R2, RZ, 0x33, !PT ;  /* 0x00000002ff078212 */ /* 0x000fca00078e33ff */
[----:B------:R-:W-:Y:S01]  /*0240*/  STG.E desc[UR4][R4.64], R7 ;  /* 0x0000000704007986 */ /* 0x000fe2000c101904 */
[----:B------:R-:W-:Y:S05]  /*0250*/  EXIT ;  /* 0x000000000000794d */ /* 0x000fea0003800000 */
.L_x_0:
[----:B------:R-:W-:-:S00]  /*0260*/  BRA `(.L_x_0) ;  /* 0xfffffffc00fc7947 */ /* 0x000fc0000383ffff */
[----:B------:R-:W-:-:S00]  /*0270*/  NOP ;  /* 0x0000000000007918 */ /* 0x000fc00000000000 */
        /* <DEDUP_REMOVED lines=8> */
.L_x_5:


//--------------------- .text._Z14multSharedCUDAPiS_S_ --------------------------
	.section	.text._Z14multSharedCUDAPiS_S_,"ax",@progbits
	.align	128
        .global         _Z14multSharedCUDAPiS_S_
        .type           _Z14multSharedCUDAPiS_S_,@function
        .size           _Z14multSharedCUDAPiS_S_,(.L_x_6 - _Z14multSharedCUDAPiS_S_)
        .other          _Z14multSharedCUDAPiS_S_,@"STO_CUDA_ENTRY STV_DEFAULT"
_Z14multSharedCUDAPiS_S_:
.text._Z14multSharedCUDAPiS_S_:
[----:B------:R-:W-:Y:S01]  /*0000*/  LDC R1, c[0x0][0x37c] ;  /* 0x0000df00ff017b82 */ /* 0x000fe20000000800 */
[----:B------:R-:W0:Y:S07]  /*0010*/  S2R R9, SR_TID.X ;  /* 0x0000000000097919 */ /* 0x000e2e0000002100 */
[----:B------:R-:W0:Y:S01]  /*0020*/  S2UR UR6, SR_CTAID.X ;  /* 0x00000000000679c3 */ /* 0x000e220000002500 */
[----:B------:R-:W1:Y:S07]  /*0030*/  LDCU.64 UR4, c[0x0][0x358] ;  /* 0x00006b00ff0477ac */ /* 0x000e6e0008000a00 */
[----:B------:R-:W0:Y:S08]  /*0040*/  LDC R0, c[0x0][0x360] ;  /* 0x0000d800ff007b82 */ /* 0x000e300000000800 */
[----:B------:R-:W2:Y:S08]  /*0050*/  LDC.64 R2, c[0x0][0x380] ;  /* 0x0000e000ff027b82 */ /* 0x000eb00000000a00 */
[----:B------:R-:W3:Y:S01]  /*0060*/  LDC.64 R4, c[0x0][0x388] ;  /* 0x0000e200ff047b82 */ /* 0x000ee20000000a00 */
[----:B0-----:R-:W-:-:S07]  /*0070*/  IMAD R9, R0, UR6, R9 ;  /* 0x0000000600097c24 */ /* 0x001fce000f8e0209 */
[----:B------:R-:W0:Y:S01]  /*0080*/  LDC.64 R6, c[0x0][0x390] ;  /* 0x0000e400ff067b82 */ /* 0x000e220000000a00 */
[----:B--2---:R-:W-:-:S06]  /*0090*/  IMAD.WIDE R2, R9, 0x4, R2 ;  /* 0x0000000409027825 */ /* 0x004fcc00078e0202 */
[----:B-1----:R-:W2:Y:S01]  /*00a0*/  LDG.E R2, desc[UR4][R2.64] ;  /* 0x0000000402027981 */ /* 0x002ea2000c1e1900 */
[----:B---3--:R-:W-:-:S06]  /*00b0*/  IMAD.WIDE R4, R9, 0x4, R4 ;  /* 0x0000000409047825 */ /* 0x008fcc00078e0204 */
[----:B------:R-:W2:Y:S01]  /*00c0*/  LDG.E R5, desc[UR4][R4.64] ;  /* 0x0000000404057981 */ /* 0x000ea2000c1e1900 */
[----:B0-----:R-:W-:-:S04]  /*00d0*/  IMAD.WIDE R6, R9, 0x4, R6 ;  /* 0x0000000409067825 */ /* 0x001fc800078e0206 */
[----:B--2---:R-:W-:-:S05]  /*00e0*/  IMAD R9, R2, R5, RZ ;  /* 0x0000000502097224 */ /* 0x004fca00078e02ff */
[----:B------:R-:W-:Y:S01]  /*00f0*/  STG.E desc[UR4][R6.64], R9 ;  /* 0x0000000906007986 */ /* 0x000fe2000c101904 */
[----:B------:R-:W-:Y:S05]  /*0100*/  EXIT ;  /* 0x000000000000794d */ /* 0x000fea0003800000 */
.L_x_1:
        /* <DEDUP_REMOVED lines=15> */
.L_x_6:


//--------------------- .text._Z13subSharedCUDAPiS_S_ --------------------------
	.section	.text._Z13subSharedCUDAPiS_S_,"ax",@progbits
	.align	128
        .global         _Z13subSharedCUDAPiS_S_
        .type           _Z13subSharedCUDAPiS_S_,@function
        .size           _Z13subSharedCUDAPiS_S_,(.L_x_7 - _Z13subSharedCUDAPiS_S_)
        .other          _Z13subSharedCUDAPiS_S_,@"STO_CUDA_ENTRY STV_DEFAULT"
_Z13subSharedCUDAPiS_S_:
.text._Z13subSharedCUDAPiS_S_:
        /* <DEDUP_REMOVED lines=13> */
[----:B0-----:R-:W-:Y:S01]  /*00d0*/  IMAD.WIDE R6, R9, 0x4, R6 ;  /* 0x0000000409067825 */ /* 0x001fe200078e0206 */
[----:B--2---:R-:W-:-:S05]  /*00e0*/  IADD3 R9, PT, PT, R2, -R5, RZ ;  /* 0x8000000502097210 */ /* 0x004fca0007ffe0ff */
[----:B------:R-:W-:Y:S01]  /*00f0*/  STG.E desc[UR4][R6.64], R9 ;  /* 0x0000000906007986 */ /* 0x000fe2000c101904 */
[----:B------:R-:W-:Y:S05]  /*0100*/  EXIT ;  /* 0x000000000000794d */ /* 0x000fea0003800000 */
.L_x_2:
        /* <DEDUP_REMOVED lines=15> */
.L_x_7:


//--------------------- .text._Z13addSharedCUDAPi --------------------------
	.section	.text._Z13addSharedCUDAPi,"ax",@progbits
	.align	128
        .global         _Z13addSharedCUDAPi
        .type           _Z13addSharedCUDAPi,@function
        .size           _Z13addSharedCUDAPi,(.L_x_8 - _Z13addSharedCUDAPi)
        .other          _Z13addSharedCUDAPi,@"STO_CUDA_ENTRY STV_DEFAULT"
_Z13addSharedCUDAPi:
.text._Z13addSharedCUDAPi:
[----:B------:R-:W-:Y:S01]  /*0000*/  LDC R1, c[0x0][0x37c] ;  /* 0x0000df00ff017b82 */ /* 0x000fe20000000800 */
[----:B------:R-:W0:Y:S07]  /*0010*/  S2R R5, SR_TID.X ;  /* 0x0000000000057919 */ /* 0x000e2e0000002100 */
[----:B------:R-:W1:Y:S01]  /*0020*/  S2UR UR6, SR_CgaCtaId ;  /* 0x00000000000679c3 */ /* 0x000e620000008800 */
[----:B------:R-:W-:Y:S02]  /*0030*/  UMOV UR4, 0x400 ;  /* 0x0000040000047882 */ /* 0x000fe40000000000 */
[----:B------:R-:W-:-:S05]  /*0040*/  UIADD3 UR5, UPT, UPT, UR4, 0x5dc0, URZ ;  /* 0x00005dc004057890 */ /* 0x000fca000fffe0ff */
[----:B------:R-:W0:Y:S08]  /*0050*/  S2UR UR7, SR_CTAID.X ;  /* 0x00000000000779c3 */ /* 0x000e300000002500 */
[----:B------:R-:W0:Y:S01]  /*0060*/  LDC R0, c[0x0][0x360] ;  /* 0x0000d800ff007b82 */ /* 0x000e220000000800 */
[----:B-1----:R-:W-:-:S07]  /*0070*/  ULEA UR4, UR6, UR4, 0x18 ;  /* 0x0000000406047291 */ /* 0x002fce000f8ec0ff */
[----:B------:R-:W1:Y:S01]  /*0080*/  LDC.64 R2, c[0x0][0x380] ;  /* 0x0000e000ff027b82 */ /* 0x000e620000000a00 */
[----:B------:R-:W-:Y:S01]  /*0090*/  ULEA UR5, UR6, UR5, 0x18 ;  /* 0x0000000506057291 */ /* 0x000fe2000f8ec0ff */
[----:B0-----:R-:W-:-:S05]  /*00a0*/  IMAD R5, R0, UR7, R5 ;  /* 0x0000000700057c24 */ /* 0x001fca000f8e0205 */
[C---:B------:R-:W-:Y:S02]  /*00b0*/  LEA R0, R5.reuse, UR4, 0x2 ;  /* 0x0000000405007c11 */ /* 0x040fe4000f8e10ff */
[----:B------:R-:W-:-:S03]  /*00c0*/  LEA R4, R5, UR5, 0x2 ;  /* 0x0000000505047c11 */ /* 0x000fc6000f8e10ff */
[----:B------:R-:W0:Y:S01]  /*00d0*/  LDCU.64 UR4, c[0x0][0x358] ;  /* 0x00006b00ff0477ac */ /* 0x000e220008000a00 */
[----:B-1----:R-:W-:Y:S01]  /*00e0*/  IMAD.WIDE R2, R5, 0x4, R2 ;  /* 0x0000000405027825 */ /* 0x002fe200078e0202 */
[----:B------:R-:W-:Y:S04]  /*00f0*/  LDS R0, [R0] ;  /* 0x0000000000007984 */ /* 0x000fe80000000800 */
[----:B------:R-:W1:Y:S02]  /*0100*/  LDS R7, [R4] ;  /* 0x0000000004077984 */ /* 0x000e640000000800 */
[----:B-1----:R-:W-:-:S05]  /*0110*/  IADD3 R7, PT, PT, R0, R7, RZ ;  /* 0x0000000700077210 */ /* 0x002fca0007ffe0ff */
[----:B0-----:R-:W-:Y:S01]  /*0120*/  STG.E desc[UR4][R2.64], R7 ;  /* 0x0000000702007986 */ /* 0x001fe2000c101904 */
[----:B------:R-:W-:Y:S05]  /*0130*/  EXIT ;  /* 0x000000000000794d */ /* 0x000fea0003800000 */
.L_x_3:
        /* <DEDUP_REMOVED lines=12> */
.L_x_8:


//--------------------- .text._Z15loadSharedInputPiS_ --------------------------
	.section	.text._Z15loadSharedInputPiS_,"ax",@progbits
	.align	128
        .global         _Z15loadSharedInputPiS_
        .type           _Z15loadSharedInputPiS_,@function
        .size           _Z15loadSharedInputPiS_,(.L_x_9 - _Z15loadSharedInputPiS_)
        .other          _Z15loadSharedInputPiS_,@"STO_CUDA_ENTRY STV_DEFAULT"
_Z15loadSharedInputPiS_:
.text._Z15loadSharedInputPiS_:
[----:B------:R-:W-:Y:S01]  /*0000*/  LDC R1, c[0x0][0x37c] ;  /* 0x0000df00ff017b82 */ /* 0x000fe20000000800 */
[----:B------:R-:W0:Y:S07]  /*0010*/  S2R R7, SR_TID.X ;  /* 0x0000000000077919 */ /* 0x000e2e0000002100 */
[----:B------:R-:W0:Y:S01]  /*0020*/  S2UR UR6, SR_CTAID.X ;  /* 0x00000000000679c3 */ /* 0x000e220000002500 */
[----:B------:R-:W1:Y:S07]  /*0030*/  LDCU.64 UR4, c[0x0][0x358] ;  /* 0x00006b00ff0477ac */ /* 0x000e6e0008000a00 */
[----:B------:R-:W0:Y:S08]  /*0040*/  LDC R0, c[0x0][0x360] ;  /* 0x0000d800ff007b82 */ /* 0x000e300000000800 */
[----:B------:R-:W2:Y:S08]  /*0050*/  LDC.64 R2, c[0x0][0x380] ;  /* 0x0000e000ff027b82 */ /* 0x000eb00000000a00 */
[----:B------:R-:W3:Y:S01]  /*0060*/  LDC.64 R4, c[0x0][0x388] ;  /* 0x0000e200ff047b82 */ /* 0x000ee20000000a00 */
[----:B0-----:R-:W-:-:S04]  /*0070*/  IMAD R7, R0, UR6, R7 ;  /* 0x0000000600077c24 */ /* 0x001fc8000f8e0207 */
[----:B--2---:R-:W-:-:S06]  /*0080*/  IMAD.WIDE R2, R7, 0x4, R2 ;  /* 0x0000000407027825 */ /* 0x004fcc00078e0202 */
[----:B-1----:R-:W2:Y:S01]  /*0090*/  LDG.E R2, desc[UR4][R2.64] ;  /* 0x0000000402027981 */ /* 0x002ea2000c1e1900 */
[----:B---3--:R-:W-:-:S06]  /*00a0*/  IMAD.WIDE R4, R7, 0x4, R4 ;  /* 0x0000000407047825 */ /* 0x008fcc00078e0204 */
[----:B------:R-:W3:Y:S01]  /*00b0*/  LDG.E R4, desc[UR4][R4.64] ;  /* 0x0000000404047981 */ /* 0x000ee2000c1e1900 */
[----:B------:R-:W0:Y:S01]  /*00c0*/  S2UR UR6, SR_CgaCtaId ;  /* 0x00000000000679c3 */ /* 0x000e220000008800 */
[----:B------:R-:W-:Y:S02]  /*00d0*/  UMOV UR4, 0x400 ;  /* 0x0000040000047882 */ /* 0x000fe40000000000 */
[----:B------:R-:W-:Y:S02]  /*00e0*/  UIADD3 UR5, UPT, UPT, UR4, 0x5dc0, URZ ;  /* 0x00005dc004057890 */ /* 0x000fe4000fffe0ff */
[----:B0-----:R-:W-:Y:S02]  /*00f0*/  ULEA UR4, UR6, UR4, 0x18 ;  /* 0x0000000406047291 */ /* 0x001fe4000f8ec0ff */
[----:B------:R-:W-:-:S04]  /*0100*/  ULEA UR5, UR6, UR5, 0x18 ;  /* 0x0000000506057291 */ /* 0x000fc8000f8ec0ff */
[C---:B------:R-:W-:Y:S02]  /*0110*/  LEA R9, R7.reuse, UR4, 0x2 ;  /* 0x0000000407097c11 */ /* 0x040fe4000f8e10ff */
[----:B------:R-:W-:-:S03]  /*0120*/  LEA R7, R7, UR5, 0x2 ;  /* 0x0000000507077c11 */ /* 0x000fc6000f8e10ff */
[----:B--2---:R-:W-:Y:S04]  /*0130*/  STS [R9], R2 ;  /* 0x0000000209007388 */ /* 0x004fe80000000800 */
[----:B---3--:R-:W-:Y:S01]  /*0140*/  STS [R7], R4 ;  /* 0x0000000407007388 */ /* 0x008fe20000000800 */
[----:B------:R-:W-:Y:S06]  /*0150*/  BAR.SYNC.DEFER_BLOCKING 0x0 ;  /* 0x0000000000007b1d */ /* 0x000fec0000010000 */
[----:B------:R-:W-:Y:S05]  /*0160*/  EXIT ;  /* 0x000000000000794d */ /* 0x000fea0003800000 */
.L_x_4:
        /* <DEDUP_REMOVED lines=9> */
.L_x_9:


//--------------------- .nv.shared.reserved.0     --------------------------
	.section	.nv.shared.reserved.0,"aw",@nobits
	.weak		__nv_reservedSMEM_offset_0_alias
	.size		__nv_reservedSMEM_offset_0_alias, 0, 64
	.other		__nv_reservedSMEM_offset_0_alias,@"STO_CUDA_RESERVED_SHARED STV_DEFAULT"
__nv_reservedSMEM_offset_0_alias:
	.zero		0
	.zero		64


//--------------------- .nv.shared._Z13addSharedCUDAPi --------------------------
	.section	.nv.shared._Z13addSharedCUDAPi,"aw",@nobits
	.sectionflags	@""
	.align	4
.nv.shared._Z13addSharedCUDAPi:
	.zero		49024


//--------------------- .nv.shared._Z15loadSharedInputPiS_ --------------------------
	.section	.nv.shared._Z15loadSharedInputPiS_,"aw",@nobits
	.sectionflags	@""
	.align	4
.nv.shared._Z15loadSharedInputPiS_:
	.zero		49024


//--------------------- .nv.constant0._Z13modSharedCUDAPiS_S_ --------------------------
	.section	.nv.constant0._Z13modSharedCUDAPiS_S_,"a",@progbits
	.sectionflags	@""
	.align	4
.nv.constant0._Z13modSharedCUDAPiS_S_:
	.zero		920


//--------------------- .nv.constant0._Z14multSharedCUDAPiS_S_ --------------------------
	.section	.nv.constant0._Z14multSharedCUDAPiS_S_,"a",@progbits
	.sectionflags	@""
	.align	4
.nv.constant0._Z14multSharedCUDAPiS_S_:
	.zero		920


//--------------------- .nv.constant0._Z13subSharedCUDAPiS_S_ --------------------------
	.section	.nv.constant0._Z13subSharedCUDAPiS_S_,"a",@progbits
	.sectionflags	@""
	.align	4
.nv.constant0._Z13subSharedCUDAPiS_S_:
	.zero		920


//--------------------- .nv.constant0._Z13addSharedCUDAPi --------------------------
	.section	.nv.constant0._Z13addSharedCUDAPi,"a",@progbits
	.sectionflags	@""
	.align	4
.nv.constant0._Z13addSharedCUDAPi:
	.zero		904


//--------------------- .nv.constant0._Z15loadSharedInputPiS_ --------------------------
	.section	.nv.constant0._Z15loadSharedInputPiS_,"a",@progbits
	.sectionflags	@""
	.align	4
.nv.constant0._Z15loadSharedInputPiS_:
	.zero		912


//--------------------- SYMBOLS --------------------------

	.type		.nv.reservedSmem.offset0,@object
	.size		.nv.reservedSmem.offset0,0x4
	.type		.nv.reservedSmem.cap,@object
	.size		.nv.reservedSmem.cap,0x4
